//
// Generated by NVIDIA NVVM Compiler
//
// Compiler Build ID: CL-36424714
// Cuda compilation tools, release 13.0, V13.0.88
// Based on NVVM 20.0.0
//

.version 9.0
.target sm_100
.address_size 64

	// .globl	_Z24convolution_tiled_kernelPKfPfii
.const .align 4 .b8 constant_filter[324];
// _ZZ24convolution_tiled_kernelPKfPfiiE12input_shared has been demoted

.visible .entry _Z24convolution_tiled_kernelPKfPfii(
	.param .u64 .ptr .align 1 _Z24convolution_tiled_kernelPKfPfii_param_0,
	.param .u64 .ptr .align 1 _Z24convolution_tiled_kernelPKfPfii_param_1,
	.param .u32 _Z24convolution_tiled_kernelPKfPfii_param_2,
	.param .u32 _Z24convolution_tiled_kernelPKfPfii_param_3
)
{
	.reg .pred 	%p<12>;
	.reg .b32 	%r<29>;
	.reg .b32 	%f<245>;
	.reg .b64 	%rd<15>;
	// demoted variable
	.shared .align 4 .b8 _ZZ24convolution_tiled_kernelPKfPfiiE12input_shared[4096];
	ld.param.u64 	%rd1, [_Z24convolution_tiled_kernelPKfPfii_param_0];
	ld.param.u64 	%rd2, [_Z24convolution_tiled_kernelPKfPfii_param_1];
	ld.param.u32 	%r10, [_Z24convolution_tiled_kernelPKfPfii_param_2];
	ld.param.u32 	%r11, [_Z24convolution_tiled_kernelPKfPfii_param_3];
	mov.u32 	%r12, %ctaid.x;
	mov.u32 	%r13, %ctaid.y;
	mov.u32 	%r1, %tid.x;
	mov.u32 	%r2, %tid.y;
	mad.lo.s32 	%r14, %r12, 24, %r1;
	add.s32 	%r4, %r14, -4;
	mad.lo.s32 	%r15, %r13, 24, %r2;
	add.s32 	%r6, %r15, -4;
	setp.ge.s32 	%p1, %r6, %r11;
	min.u32 	%r16, %r15, %r14;
	setp.lt.u32 	%p2, %r16, 4;
	setp.ge.s32 	%p3, %r4, %r10;
	or.pred  	%p4, %p1, %p3;
	shl.b32 	%r17, %r2, 7;
	mov.u32 	%r18, _ZZ24convolution_tiled_kernelPKfPfiiE12input_shared;
	add.s32 	%r19, %r18, %r17;
	shl.b32 	%r20, %r1, 2;
	add.s32 	%r7, %r19, %r20;
	or.pred  	%p5, %p4, %p2;
	@%p5 bra 	$L__BB0_2;
	cvta.to.global.u64 	%rd3, %rd1;
	mul.lo.s32 	%r22, %r10, %r6;
	cvt.s64.s32 	%rd4, %r22;
	cvt.u64.u32 	%rd5, %r14;
	add.s64 	%rd6, %rd4, %rd5;
	shl.b64 	%rd7, %rd6, 2;
	add.s64 	%rd8, %rd3, %rd7;
	ld.global.nc.f32 	%f1, [%rd8+-16];
	st.shared.f32 	[%r7], %f1;
	bra.uni 	$L__BB0_3;
$L__BB0_2:
	mov.b32 	%r21, 0;
	st.shared.u32 	[%r7], %r21;
$L__BB0_3:
	setp.ge.s32 	%p6, %r4, %r10;
	setp.ge.s32 	%p7, %r6, %r11;
	bar.sync 	0;
	min.u32 	%r23, %r14, %r15;
	setp.lt.u32 	%p8, %r23, 4;
	or.pred  	%p9, %p6, %p7;
	or.pred  	%p10, %p9, %p8;
	@%p10 bra 	$L__BB0_6;
	add.s32 	%r25, %r2, -4;
	add.s32 	%r26, %r1, -4;
	max.u32 	%r27, %r26, %r25;
	setp.gt.u32 	%p11, %r27, 23;
	@%p11 bra 	$L__BB0_6;
	ld.const.f32 	%f2, [constant_filter];
	ld.shared.f32 	%f3, [%r7+-528];
	fma.rn.f32 	%f4, %f2, %f3, 0f00000000;
	ld.const.f32 	%f5, [constant_filter+4];
	ld.shared.f32 	%f6, [%r7+-524];
	fma.rn.f32 	%f7, %f5, %f6, %f4;
	ld.const.f32 	%f8, [constant_filter+8];
	ld.shared.f32 	%f9, [%r7+-520];
	fma.rn.f32 	%f10, %f8, %f9, %f7;
	ld.const.f32 	%f11, [constant_filter+12];
	ld.shared.f32 	%f12, [%r7+-516];
	fma.rn.f32 	%f13, %f11, %f12, %f10;
	ld.const.f32 	%f14, [constant_filter+16];
	ld.shared.f32 	%f15, [%r7+-512];
	fma.rn.f32 	%f16, %f14, %f15, %f13;
	ld.const.f32 	%f17, [constant_filter+20];
	ld.shared.f32 	%f18, [%r7+-508];
	fma.rn.f32 	%f19, %f17, %f18, %f16;
	ld.const.f32 	%f20, [constant_filter+24];
	ld.shared.f32 	%f21, [%r7+-504];
	fma.rn.f32 	%f22, %f20, %f21, %f19;
	ld.const.f32 	%f23, [constant_filter+28];
	ld.shared.f32 	%f24, [%r7+-500];
	fma.rn.f32 	%f25, %f23, %f24, %f22;
	ld.const.f32 	%f26, [constant_filter+32];
	ld.shared.f32 	%f27, [%r7+-496];
	fma.rn.f32 	%f28, %f26, %f27, %f25;
	ld.const.f32 	%f29, [constant_filter+36];
	ld.shared.f32 	%f30, [%r7+-400];
	fma.rn.f32 	%f31, %f29, %f30, %f28;
	ld.const.f32 	%f32, [constant_filter+40];
	ld.shared.f32 	%f33, [%r7+-396];
	fma.rn.f32 	%f34, %f32, %f33, %f31;
	ld.const.f32 	%f35, [constant_filter+44];
	ld.shared.f32 	%f36, [%r7+-392];
	fma.rn.f32 	%f37, %f35, %f36, %f34;
	ld.const.f32 	%f38, [constant_filter+48];
	ld.shared.f32 	%f39, [%r7+-388];
	fma.rn.f32 	%f40, %f38, %f39, %f37;
	ld.const.f32 	%f41, [constant_filter+52];
	ld.shared.f32 	%f42, [%r7+-384];
	fma.rn.f32 	%f43, %f41, %f42, %f40;
	ld.const.f32 	%f44, [constant_filter+56];
	ld.shared.f32 	%f45, [%r7+-380];
	fma.rn.f32 	%f46, %f44, %f45, %f43;
	ld.const.f32 	%f47, [constant_filter+60];
	ld.shared.f32 	%f48, [%r7+-376];
	fma.rn.f32 	%f49, %f47, %f48, %f46;
	ld.const.f32 	%f50, [constant_filter+64];
	ld.shared.f32 	%f51, [%r7+-372];
	fma.rn.f32 	%f52, %f50, %f51, %f49;
	ld.const.f32 	%f53, [constant_filter+68];
	ld.shared.f32 	%f54, [%r7+-368];
	fma.rn.f32 	%f55, %f53, %f54, %f52;
	ld.const.f32 	%f56, [constant_filter+72];
	ld.shared.f32 	%f57, [%r7+-272];
	fma.rn.f32 	%f58, %f56, %f57, %f55;
	ld.const.f32 	%f59, [constant_filter+76];
	ld.shared.f32 	%f60, [%r7+-268];
	fma.rn.f32 	%f61, %f59, %f60, %f58;
	ld.const.f32 	%f62, [constant_filter+80];
	ld.shared.f32 	%f63, [%r7+-264];
	fma.rn.f32 	%f64, %f62, %f63, %f61;
	ld.const.f32 	%f65, [constant_filter+84];
	ld.shared.f32 	%f66, [%r7+-260];
	fma.rn.f32 	%f67, %f65, %f66, %f64;
	ld.const.f32 	%f68, [constant_filter+88];
	ld.shared.f32 	%f69, [%r7+-256];
	fma.rn.f32 	%f70, %f68, %f69, %f67;
	ld.const.f32 	%f71, [constant_filter+92];
	ld.shared.f32 	%f72, [%r7+-252];
	fma.rn.f32 	%f73, %f71, %f72, %f70;
	ld.const.f32 	%f74, [constant_filter+96];
	ld.shared.f32 	%f75, [%r7+-248];
	fma.rn.f32 	%f76, %f74, %f75, %f73;
	ld.const.f32 	%f77, [constant_filter+100];
	ld.shared.f32 	%f78, [%r7+-244];
	fma.rn.f32 	%f79, %f77, %f78, %f76;
	ld.const.f32 	%f80, [constant_filter+104];
	ld.shared.f32 	%f81, [%r7+-240];
	fma.rn.f32 	%f82, %f80, %f81, %f79;
	ld.const.f32 	%f83, [constant_filter+108];
	ld.shared.f32 	%f84, [%r7+-144];
	fma.rn.f32 	%f85, %f83, %f84, %f82;
	ld.const.f32 	%f86, [constant_filter+112];
	ld.shared.f32 	%f87, [%r7+-140];
	fma.rn.f32 	%f88, %f86, %f87, %f85;
	ld.const.f32 	%f89, [constant_filter+116];
	ld.shared.f32 	%f90, [%r7+-136];
	fma.rn.f32 	%f91, %f89, %f90, %f88;
	ld.const.f32 	%f92, [constant_filter+120];
	ld.shared.f32 	%f93, [%r7+-132];
	fma.rn.f32 	%f94, %f92, %f93, %f91;
	ld.const.f32 	%f95, [constant_filter+124];
	ld.shared.f32 	%f96, [%r7+-128];
	fma.rn.f32 	%f97, %f95, %f96, %f94;
	ld.const.f32 	%f98, [constant_filter+128];
	ld.shared.f32 	%f99, [%r7+-124];
	fma.rn.f32 	%f100, %f98, %f99, %f97;
	ld.const.f32 	%f101, [constant_filter+132];
	ld.shared.f32 	%f102, [%r7+-120];
	fma.rn.f32 	%f103, %f101, %f102, %f100;
	ld.const.f32 	%f104, [constant_filter+136];
	ld.shared.f32 	%f105, [%r7+-116];
	fma.rn.f32 	%f106, %f104, %f105, %f103;
	ld.const.f32 	%f107, [constant_filter+140];
	ld.shared.f32 	%f108, [%r7+-112];
	fma.rn.f32 	%f109, %f107, %f108, %f106;
	ld.const.f32 	%f110, [constant_filter+144];
	ld.shared.f32 	%f111, [%r7+-16];
	fma.rn.f32 	%f112, %f110, %f111, %f109;
	ld.const.f32 	%f113, [constant_filter+148];
	ld.shared.f32 	%f114, [%r7+-12];
	fma.rn.f32 	%f115, %f113, %f114, %f112;
	ld.const.f32 	%f116, [constant_filter+152];
	ld.shared.f32 	%f117, [%r7+-8];
	fma.rn.f32 	%f118, %f116, %f117, %f115;
	ld.const.f32 	%f119, [constant_filter+156];
	ld.shared.f32 	%f120, [%r7+-4];
	fma.rn.f32 	%f121, %f119, %f120, %f118;
	ld.const.f32 	%f122, [constant_filter+160];
	ld.shared.f32 	%f123, [%r7];
	fma.rn.f32 	%f124, %f122, %f123, %f121;
	ld.const.f32 	%f125, [constant_filter+164];
	ld.shared.f32 	%f126, [%r7+4];
	fma.rn.f32 	%f127, %f125, %f126, %f124;
	ld.const.f32 	%f128, [constant_filter+168];
	ld.shared.f32 	%f129, [%r7+8];
	fma.rn.f32 	%f130, %f128, %f129, %f127;
	ld.const.f32 	%f131, [constant_filter+172];
	ld.shared.f32 	%f132, [%r7+12];
	fma.rn.f32 	%f133, %f131, %f132, %f130;
	ld.const.f32 	%f134, [constant_filter+176];
	ld.shared.f32 	%f135, [%r7+16];
	fma.rn.f32 	%f136, %f134, %f135, %f133;
	ld.const.f32 	%f137, [constant_filter+180];
	ld.shared.f32 	%f138, [%r7+112];
	fma.rn.f32 	%f139, %f137, %f138, %f136;
	ld.const.f32 	%f140, [constant_filter+184];
	ld.shared.f32 	%f141, [%r7+116];
	fma.rn.f32 	%f142, %f140, %f141, %f139;
	ld.const.f32 	%f143, [constant_filter+188];
	ld.shared.f32 	%f144, [%r7+120];
	fma.rn.f32 	%f145, %f143, %f144, %f142;
	ld.const.f32 	%f146, [constant_filter+192];
	ld.shared.f32 	%f147, [%r7+124];
	fma.rn.f32 	%f148, %f146, %f147, %f145;
	ld.const.f32 	%f149, [constant_filter+196];
	ld.shared.f32 	%f150, [%r7+128];
	fma.rn.f32 	%f151, %f149, %f150, %f148;
	ld.const.f32 	%f152, [constant_filter+200];
	ld.shared.f32 	%f153, [%r7+132];
	fma.rn.f32 	%f154, %f152, %f153, %f151;
	ld.const.f32 	%f155, [constant_filter+204];
	ld.shared.f32 	%f156, [%r7+136];
	fma.rn.f32 	%f157, %f155, %f156, %f154;
	ld.const.f32 	%f158, [constant_filter+208];
	ld.shared.f32 	%f159, [%r7+140];
	fma.rn.f32 	%f160, %f158, %f159, %f157;
	ld.const.f32 	%f161, [constant_filter+212];
	ld.shared.f32 	%f162, [%r7+144];
	fma.rn.f32 	%f163, %f161, %f162, %f160;
	ld.const.f32 	%f164, [constant_filter+216];
	ld.shared.f32 	%f165, [%r7+240];
	fma.rn.f32 	%f166, %f164, %f165, %f163;
	ld.const.f32 	%f167, [constant_filter+220];
	ld.shared.f32 	%f168, [%r7+244];
	fma.rn.f32 	%f169, %f167, %f168, %f166;
	ld.const.f32 	%f170, [constant_filter+224];
	ld.shared.f32 	%f171, [%r7+248];
	fma.rn.f32 	%f172, %f170, %f171, %f169;
	ld.const.f32 	%f173, [constant_filter+228];
	ld.shared.f32 	%f174, [%r7+252];
	fma.rn.f32 	%f175, %f173, %f174, %f172;
	ld.const.f32 	%f176, [constant_filter+232];
	ld.shared.f32 	%f177, [%r7+256];
	fma.rn.f32 	%f178, %f176, %f177, %f175;
	ld.const.f32 	%f179, [constant_filter+236];
	ld.shared.f32 	%f180, [%r7+260];
	fma.rn.f32 	%f181, %f179, %f180, %f178;
	ld.const.f32 	%f182, [constant_filter+240];
	ld.shared.f32 	%f183, [%r7+264];
	fma.rn.f32 	%f184, %f182, %f183, %f181;
	ld.const.f32 	%f185, [constant_filter+244];
	ld.shared.f32 	%f186, [%r7+268];
	fma.rn.f32 	%f187, %f185, %f186, %f184;
	ld.const.f32 	%f188, [constant_filter+248];
	ld.shared.f32 	%f189, [%r7+272];
	fma.rn.f32 	%f190, %f188, %f189, %f187;
	ld.const.f32 	%f191, [constant_filter+252];
	ld.shared.f32 	%f192, [%r7+368];
	fma.rn.f32 	%f193, %f191, %f192, %f190;
	ld.const.f32 	%f194, [constant_filter+256];
	ld.shared.f32 	%f195, [%r7+372];
	fma.rn.f32 	%f196, %f194, %f195, %f193;
	ld.const.f32 	%f197, [constant_filter+260];
	ld.shared.f32 	%f198, [%r7+376];
	fma.rn.f32 	%f199, %f197, %f198, %f196;
	ld.const.f32 	%f200, [constant_filter+264];
	ld.shared.f32 	%f201, [%r7+380];
	fma.rn.f32 	%f202, %f200, %f201, %f199;
	ld.const.f32 	%f203, [constant_filter+268];
	ld.shared.f32 	%f204, [%r7+384];
	fma.rn.f32 	%f205, %f203, %f204, %f202;
	ld.const.f32 	%f206, [constant_filter+272];
	ld.shared.f32 	%f207, [%r7+388];
	fma.rn.f32 	%f208, %f206, %f207, %f205;
	ld.const.f32 	%f209, [constant_filter+276];
	ld.shared.f32 	%f210, [%r7+392];
	fma.rn.f32 	%f211, %f209, %f210, %f208;
	ld.const.f32 	%f212, [constant_filter+280];
	ld.shared.f32 	%f213, [%r7+396];
	fma.rn.f32 	%f214, %f212, %f213, %f211;
	ld.const.f32 	%f215, [constant_filter+284];
	ld.shared.f32 	%f216, [%r7+400];
	fma.rn.f32 	%f217, %f215, %f216, %f214;
	ld.const.f32 	%f218, [constant_filter+288];
	ld.shared.f32 	%f219, [%r7+496];
	fma.rn.f32 	%f220, %f218, %f219, %f217;
	ld.const.f32 	%f221, [constant_filter+292];
	ld.shared.f32 	%f222, [%r7+500];
	fma.rn.f32 	%f223, %f221, %f222, %f220;
	ld.const.f32 	%f224, [constant_filter+296];
	ld.shared.f32 	%f225, [%r7+504];
	fma.rn.f32 	%f226, %f224, %f225, %f223;
	ld.const.f32 	%f227, [constant_filter+300];
	ld.shared.f32 	%f228, [%r7+508];
	fma.rn.f32 	%f229, %f227, %f228, %f226;
	ld.const.f32 	%f230, [constant_filter+304];
	ld.shared.f32 	%f231, [%r7+512];
	fma.rn.f32 	%f232, %f230, %f231, %f229;
	ld.const.f32 	%f233, [constant_filter+308];
	ld.shared.f32 	%f234, [%r7+516];
	fma.rn.f32 	%f235, %f233, %f234, %f232;
	ld.const.f32 	%f236, [constant_filter+312];
	ld.shared.f32 	%f237, [%r7+520];
	fma.rn.f32 	%f238, %f236, %f237, %f235;
	ld.const.f32 	%f239, [constant_filter+316];
	ld.shared.f32 	%f240, [%r7+524];
	fma.rn.f32 	%f241, %f239, %f240, %f238;
	ld.const.f32 	%f242, [constant_filter+320];
	ld.shared.f32 	%f243, [%r7+528];
	fma.rn.f32 	%f244, %f242, %f243, %f241;
	mul.lo.s32 	%r28, %r10, %r6;
	cvt.s64.s32 	%rd9, %r28;
	cvt.u64.u32 	%rd10, %r14;
	add.s64 	%rd11, %rd9, %rd10;
	cvta.to.global.u64 	%rd12, %rd2;
	shl.b64 	%rd13, %rd11, 2;
	add.s64 	%rd14, %rd12, %rd13;
	st.global.f32 	[%rd14+-16], %f244;
$L__BB0_6:
	ret;

}


// ===== COMPILED SASS (sm_100) =====

	.target	sm_100

	.elftype	@"ET_EXEC"


//--------------------- .note.nv.tkinfo           --------------------------
	.section	.note.nv.tkinfo,"",@"SHT_NOTE"
	.sectionflags	@"SHF_NOTE_NV_TKINFO"
	.tkinfo
        /*0018*/ 	.word	0x00000002
        /*0030*/ 	.string	""
        /*0030*/ 	.string	"ptxas"
        /*0030*/ 	.string	"Cuda compilation tools, release 13.0, V13.0.88"
        /*0030*/ 	.string	"Build cuda_13.0.r13.0/compiler.36424714_0"
        /*0030*/ 	.string	"-arch sm_100 -m 64 "



//--------------------- .note.nv.cuinfo           --------------------------
	.section	.note.nv.cuinfo,"",@"SHT_NOTE"
	.sectionflags	@"SHF_NOTE_NV_CUINFO"
        /*0018*/ 	.short	0x0002
        /*001a*/ 	.short	0x0064
        /*001c*/ 	.short	0x0082
	.zero		2


//--------------------- .nv.info                  --------------------------
	.section	.nv.info,"",@"SHT_CUDA_INFO"
	.align	4


	//----- nvinfo : EIATTR_REGCOUNT
	.align		4
        /*0000*/ 	.byte	0x04, 0x2f
        /*0002*/ 	.short	(.L_2 - .L_1)
	.align		4
.L_1:
        /*0004*/ 	.word	index@(_Z24convolution_tiled_kernelPKfPfii)
        /*0008*/ 	.word	0x00000017


	//----- nvinfo : EIATTR_FRAME_SIZE
	.align		4
.L_2:
        /*000c*/ 	.byte	0x04, 0x11
        /*000e*/ 	.short	(.L_4 - .L_3)
	.align		4
.L_3:
        /*0010*/ 	.word	index@(_Z24convolution_tiled_kernelPKfPfii)
        /*0014*/ 	.word	0x00000000


	//----- nvinfo : EIATTR_MIN_STACK_SIZE
	.align		4
.L_4:
        /*0018*/ 	.byte	0x04, 0x12
        /*001a*/ 	.short	(.L_6 - .L_5)
	.align		4
.L_5:
        /*001c*/ 	.word	index@(_Z24convolution_tiled_kernelPKfPfii)
        /*0020*/ 	.word	0x00000000
.L_6:


//--------------------- .nv.compat                --------------------------
	.section	.nv.compat,"",@"SHT_CUDA_COMPAT_INFO"
	.align	4
        /*0000*/ 	.byte	0x02, 0x09, 0x00, 0x00, 0x02, 0x02, 0x01, 0x00, 0x02, 0x05, 0x05, 0x00, 0x03, 0x07, 0x01, 0x01
        /*0010*/ 	.byte	0x02, 0x03, 0x00, 0x00, 0x02, 0x06, 0x01, 0x00, 0x04, 0x0b, 0x08, 0x00, 0x09, 0x00, 0x00, 0x00
        /*0020*/ 	.byte	0x00, 0x00, 0x00, 0x00


//--------------------- .nv.info._Z24convolution_tiled_kernelPKfPfii --------------------------
	.section	.nv.info._Z24convolution_tiled_kernelPKfPfii,"",@"SHT_CUDA_INFO"
	.sectionflags	@""
	.align	4


	//----- nvinfo : EIATTR_CUDA_API_VERSION
	.align		4
        /*0000*/ 	.byte	0x04, 0x37
        /*0002*/ 	.short	(.L_8 - .L_7)
.L_7:
        /*0004*/ 	.word	0x00000082


	//----- nvinfo : EIATTR_KPARAM_INFO
	.align		4
.L_8:
        /*0008*/ 	.byte	0x04, 0x17
        /*000a*/ 	.short	(.L_10 - .L_9)
.L_9:
        /*000c*/ 	.word	0x00000000
        /*0010*/ 	.short	0x0003
        /*0012*/ 	.short	0x0014
        /*0014*/ 	.byte	0x00, 0xf0, 0x11, 0x00


	//----- nvinfo : EIATTR_KPARAM_INFO
	.align		4
.L_10:
        /*0018*/ 	.byte	0x04, 0x17
        /*001a*/ 	.short	(.L_12 - .L_11)
.L_11:
        /*001c*/ 	.word	0x00000000
        /*0020*/ 	.short	0x0002
        /*0022*/ 	.short	0x0010
        /*0024*/ 	.byte	0x00, 0xf0, 0x11, 0x00


	//----- nvinfo : EIATTR_KPARAM_INFO
	.align		4
.L_12:
        /*0028*/ 	.byte	0x04, 0x17
        /*002a*/ 	.short	(.L_14 - .L_13)
.L_13:
        /*002c*/ 	.word	0x00000000
        /*0030*/ 	.short	0x0001
        /*0032*/ 	.short	0x0008
        /*0034*/ 	.byte	0x00, 0xf5, 0x21, 0x00


	//----- nvinfo : EIATTR_KPARAM_INFO
	.align		4
.L_14:
        /*0038*/ 	.byte	0x04, 0x17
        /*003a*/ 	.short	(.L_16 - .L_15)
.L_15:
        /*003c*/ 	.word	0x00000000
        /*0040*/ 	.short	0x0000
        /*0042*/ 	.short	0x0000
        /*0044*/ 	.byte	0x00, 0xf5, 0x21, 0x00


	//----- nvinfo : EIATTR_SPARSE_MMA_MASK
	.align		4
.L_16:
        /*0048*/ 	.byte	0x03, 0x50
        /*004a*/ 	.short	0x0000


	//----- nvinfo : EIATTR_MAXREG_COUNT
	.align		4
        /*004c*/ 	.byte	0x03, 0x1b
        /*004e*/ 	.short	0x00ff


	//----- nvinfo : EIATTR_NUM_BARRIERS
	.align		4
        /*0050*/ 	.byte	0x02, 0x4c
        /*0052*/ 	.byte	0x01
	.zero		1


	//----- nvinfo : EIATTR_MERCURY_ISA_VERSION
	.align		4
        /*0054*/ 	.byte	0x03, 0x5f
        /*0056*/ 	.short	0x0101


	//----- nvinfo : EIATTR_VRC_CTA_INIT_COUNT
	.align		4
        /*0058*/ 	.byte	0x02, 0x4a
	.zero		1
	.zero		1


	//----- nvinfo : EIATTR_EXIT_INSTR_OFFSETS
	.align		4
        /*005c*/ 	.byte	0x04, 0x1c
        /*005e*/ 	.short	(.L_18 - .L_17)


	//   ....[0]....
.L_17:
        /*0060*/ 	.word	0x00000210


	//   ....[1]....
        /*0064*/ 	.word	0x00000250


	//   ....[2]....
        /*0068*/ 	.word	0x00000e40


	//----- nvinfo : EIATTR_CBANK_PARAM_SIZE
	.align		4
.L_18:
        /*006c*/ 	.byte	0x03, 0x19
        /*006e*/ 	.short	0x0018


	//----- nvinfo : EIATTR_PARAM_CBANK
	.align		4
        /*0070*/ 	.byte	0x04, 0x0a
        /*0072*/ 	.short	(.L_20 - .L_19)
	.align		4
.L_19:
        /*0074*/ 	.word	index@(.nv.constant0._Z24convolution_tiled_kernelPKfPfii)
        /*0078*/ 	.short	0x0380
        /*007a*/ 	.short	0x0018


	//----- nvinfo : EIATTR_SW_WAR
	.align		4
.L_20:
        /*007c*/ 	.byte	0x04, 0x36
        /*007e*/ 	.short	(.L_22 - .L_21)
.L_21:
        /*0080*/ 	.word	0x00000008
.L_22:


//--------------------- .nv.callgraph             --------------------------
	.section	.nv.callgraph,"",@"SHT_CUDA_CALLGRAPH"
	.align	4
	.sectionentsize	8
	.align		4
        /*0000*/ 	.word	0x00000000
	.align		4
        /*0004*/ 	.word	0xffffffff
	.align		4
        /*0008*/ 	.word	0x00000000
	.align		4
        /*000c*/ 	.word	0xfffffffe
	.align		4
        /*0010*/ 	.word	0x00000000
	.align		4
        /*0014*/ 	.word	0xfffffffd
	.align		4
        /*0018*/ 	.word	0x00000000
	.align		4
        /*001c*/ 	.word	0xfffffffc


//--------------------- .nv.constant3             --------------------------
	.section	.nv.constant3,"a",@progbits
	.align	4
.nv.constant3:
	.type		constant_filter,@object
	.size		constant_filter,(.L_0 - constant_filter)
constant_filter:
	.zero		324
.L_0:


//--------------------- .text._Z24convolution_tiled_kernelPKfPfii --------------------------
	.section	.text._Z24convolution_tiled_kernelPKfPfii,"ax",@progbits
	.align	128
        .global         _Z24convolution_tiled_kernelPKfPfii
        .type           _Z24convolution_tiled_kernelPKfPfii,@function
        .size           _Z24convolution_tiled_kernelPKfPfii,(.L_x_1 - _Z24convolution_tiled_kernelPKfPfii)
        .other          _Z24convolution_tiled_kernelPKfPfii,@"STO_CUDA_ENTRY STV_DEFAULT"
_Z24convolution_tiled_kernelPKfPfii:
.text._Z24convolution_tiled_kernelPKfPfii:
[----:B------:R-:W-:Y:S01]  /*0000*/  LDC R1, c[0x0][0x37c] ;  /* 0x0000df00ff017b82 */ /* 0x000fe20000000800 */
[----:B------:R-:W0:Y:S01]  /*0010*/  S2R R4, SR_CTAID.X ;  /* 0x0000000000047919 */ /* 0x000e220000002500 */
[----:B------:R-:W1:Y:S01]  /*0020*/  LDCU.64 UR8, c[0x0][0x390] ;  /* 0x00007200ff0877ac */ /* 0x000e620008000a00 */
[----:B------:R-:W0:Y:S01]  /*0030*/  S2R R9, SR_TID.X ;  /* 0x0000000000097919 */ /* 0x000e220000002100 */
[----:B------:R-:W2:Y:S01]  /*0040*/  LDCU.64 UR6, c[0x0][0x358] ;  /* 0x00006b00ff0677ac */ /* 0x000ea20008000a00 */
[----:B------:R-:W3:Y:S01]  /*0050*/  S2R R3, SR_CTAID.Y ;  /* 0x0000000000037919 */ /* 0x000ee20000002600 */
[----:B------:R-:W3:Y:S01]  /*0060*/  S2R R8, SR_TID.Y ;  /* 0x0000000000087919 */ /* 0x000ee20000002200 */
[----:B0-----:R-:W-:-:S05]  /*0070*/  IMAD R4, R4, 0x18, R9 ;  /* 0x0000001804047824 */ /* 0x001fca00078e0209 */
[----:B------:R-:W-:Y:S01]  /*0080*/  IADD3 R10, PT, PT, R4, -0x4, RZ ;  /* 0xfffffffc040a7810 */ /* 0x000fe20007ffe0ff */
[----:B---3--:R-:W-:-:S03]  /*0090*/  IMAD R3, R3, 0x18, R8 ;  /* 0x0000001803037824 */ /* 0x008fc600078e0208 */
[----:B-1----:R-:W-:Y:S02]  /*00a0*/  ISETP.GE.AND P0, PT, R10, UR8, PT ;  /* 0x000000080a007c0c */ /* 0x002fe4000bf06270 */
[----:B------:R-:W-:Y:S02]  /*00b0*/  IADD3 R2, PT, PT, R3, -0x4, RZ ;  /* 0xfffffffc03027810 */ /* 0x000fe40007ffe0ff */
[----:B------:R-:W-:Y:S02]  /*00c0*/  VIMNMX.U32 R3, PT, PT, R4, R3, PT ;  /* 0x0000000304037248 */ /* 0x000fe40003fe0000 */
[----:B------:R-:W-:-:S04]  /*00d0*/  ISETP.GE.OR P0, PT, R2, UR9, P0 ;  /* 0x0000000902007c0c */ /* 0x000fc80008706670 */
[----:B------:R-:W-:-:S13]  /*00e0*/  ISETP.LT.U32.OR P0, PT, R3, 0x4, P0 ;  /* 0x000000040300780c */ /* 0x000fda0000701470 */
[----:B------:R-:W0:Y:S01]  /*00f0*/  @!P0 LDC.64 R6, c[0x0][0x380] ;  /* 0x0000e000ff068b82 */ /* 0x000e220000000a00 */
[----:B------:R-:W-:-:S05]  /*0100*/  @!P0 IMAD R5, R2, UR8, RZ ;  /* 0x0000000802058c24 */ /* 0x000fca000f8e02ff */
[----:B------:R-:W-:-:S04]  /*0110*/  @!P0 IADD3 R0, P1, PT, R4, R5, RZ ;  /* 0x0000000504008210 */ /* 0x000fc80007f3e0ff */
[----:B------:R-:W-:Y:S02]  /*0120*/  @!P0 LEA.HI.X.SX32 R5, R5, RZ, 0x1, P1 ;  /* 0x000000ff05058211 */ /* 0x000fe400008f0eff */
[----:B0-----:R-:W-:-:S04]  /*0130*/  @!P0 LEA R6, P1, R0, R6, 0x2 ;  /* 0x0000000600068211 */ /* 0x001fc800078210ff */
[----:B------:R-:W-:-:S05]  /*0140*/  @!P0 LEA.HI.X R7, R0, R7, R5, 0x2, P1 ;  /* 0x0000000700078211 */ /* 0x000fca00008f1405 */
[----:B--2---:R-:W2:Y:S01]  /*0150*/  @!P0 LDG.E.CONSTANT R6, desc[UR6][R6.64+-0x10] ;  /* 0xfffff00606068981 */ /* 0x004ea2000c1e9900 */
[----:B------:R-:W0:Y:S01]  /*0160*/  S2UR UR5, SR_CgaCtaId ;  /* 0x00000000000579c3 */ /* 0x000e220000008800 */
[----:B------:R-:W-:Y:S01]  /*0170*/  UMOV UR4, 0x400 ;  /* 0x0000040000047882 */ /* 0x000fe20000000000 */
[----:B------:R-:W-:-:S04]  /*0180*/  ISETP.GE.AND P1, PT, R2, UR9, PT ;  /* 0x0000000902007c0c */ /* 0x000fc8000bf26270 */
[----:B------:R-:W-:-:S04]  /*0190*/  ISETP.GE.OR P1, PT, R10, UR8, P1 ;  /* 0x000000080a007c0c */ /* 0x000fc80008f26670 */
[----:B------:R-:W-:Y:S01]  /*01a0*/  ISETP.LT.U32.OR P1, PT, R3, 0x4, P1 ;  /* 0x000000040300780c */ /* 0x000fe20000f21470 */
[----:B0-----:R-:W-:-:S06]  /*01b0*/  ULEA UR4, UR5, UR4, 0x18 ;  /* 0x0000000405047291 */ /* 0x001fcc000f8ec0ff */
[----:B------:R-:W-:-:S04]  /*01c0*/  LEA R0, R8, UR4, 0x7 ;  /* 0x0000000408007c11 */ /* 0x000fc8000f8e38ff */
[----:B------:R-:W-:-:S05]  /*01d0*/  LEA R3, R9, R0, 0x2 ;  /* 0x0000000009037211 */ /* 0x000fca00078e10ff */
[----:B--2---:R0:W-:Y:S04]  /*01e0*/  @!P0 STS [R3], R6 ;  /* 0x0000000603008388 */ /* 0x0041e80000000800 */
[----:B------:R0:W-:Y:S01]  /*01f0*/  @P0 STS [R3], RZ ;  /* 0x000000ff03000388 */ /* 0x0001e20000000800 */
[----:B------:R-:W-:Y:S06]  /*0200*/  BAR.SYNC.DEFER_BLOCKING 0x0 ;  /* 0x0000000000007b1d */ /* 0x000fec0000010000 */
[----:B------:R-:W-:Y:S05]  /*0210*/  @P1 EXIT ;  /* 0x000000000000194d */ /* 0x000fea0003800000 */
[----:B------:R-:W-:-:S04]  /*0220*/  IADD3 R0, PT, PT, R8, -0x4, RZ ;  /* 0xfffffffc08007810 */ /* 0x000fc80007ffe0ff */
[----:B------:R-:W-:-:S04]  /*0230*/  VIADDMNMX.U32 R0, R9, 0xfffffffc, R0, !PT ;  /* 0xfffffffc09007846 */ /* 0x000fc80007800000 */
[----:B------:R-:W-:-:S13]  /*0240*/  ISETP.GT.U32.AND P0, PT, R0, 0x17, PT ;  /* 0x000000170000780c */ /* 0x000fda0003f04070 */
[----:B------:R-:W-:Y:S05]  /*0250*/  @P0 EXIT ;  /* 0x000000000000094d */ /* 0x000fea0003800000 */
[----:B------:R-:W1:Y:S01]  /*0260*/  LDS R0, [R3+-0x210] ;  /* 0xfffdf00003007984 */ /* 0x000e620000000800 */
[----:B------:R-:W1:Y:S03]  /*0270*/  LDCU.128 UR12, c[0x3][URZ] ;  /* 0x00c00000ff0c77ac */ /* 0x000e660008000c00 */
[----:B------:R-:W2:Y:S01]  /*0280*/  LDS R7, [R3+-0x20c] ;  /* 0xfffdf40003077984 */ /* 0x000ea20000000800 */
[----:B------:R-:W3:Y:S03]  /*0290*/  LDCU.128 UR16, c[0x3][0x10] ;  /* 0x00c00200ff1077ac */ /* 0x000ee60008000c00 */
[----:B------:R-:W4:Y:S01]  /*02a0*/  LDS R8, [R3+-0x208] ;  /* 0xfffdf80003087984 */ /* 0x000f220000000800 */
[----:B------:R-:W5:Y:S03]  /*02b0*/  LDCU.64 UR10, c[0x0][0x388] ;  /* 0x00007100ff0a77ac */ /* 0x000f660008000a00 */
[----:B------:R-:W3:Y:S01]  /*02c0*/  LDS R9, [R3+-0x204] ;  /* 0xfffdfc0003097984 */ /* 0x000ee20000000800 */
[----:B------:R-:W5:Y:S03]  /*02d0*/  LDCU UR4, c[0x3][0x140] ;  /* 0x00c02800ff0477ac */ /* 0x000f660008000800 */
[----:B------:R-:W5:Y:S04]  /*02e0*/  LDS R10, [R3+-0x200] ;  /* 0xfffe0000030a7984 */ /* 0x000f680000000800 */
[----:B------:R-:W5:Y:S04]  /*02f0*/  LDS R11, [R3+-0x1fc] ;  /* 0xfffe0400030b7984 */ /* 0x000f680000000800 */
[----:B------:R-:W5:Y:S04]  /*0300*/  LDS R12, [R3+-0x1f8] ;  /* 0xfffe0800030c7984 */ /* 0x000f680000000800 */
[----:B------:R-:W5:Y:S04]  /*0310*/  LDS R13, [R3+-0x1f4] ;  /* 0xfffe0c00030d7984 */ /* 0x000f680000000800 */
[----:B------:R-:W5:Y:S04]  /*0320*/  LDS R14, [R3+-0x1f0] ;  /* 0xfffe1000030e7984 */ /* 0x000f680000000800 */
[----:B0-----:R-:W0:Y:S01]  /*0330*/  LDS R6, [R3+-0x190] ;  /* 0xfffe700003067984 */ /* 0x001e220000000800 */
[----:B-1----:R-:W-:-:S03]  /*0340*/  FFMA R0, R0, UR12, RZ ;  /* 0x0000000c00007c23 */ /* 0x002fc600080000ff */
[----:B------:R-:W1:Y:S01]  /*0350*/  LDS R5, [R3+-0x18c] ;  /* 0xfffe740003057984 */ /* 0x000e620000000800 */
[----:B--2---:R-:W-:-:S03]  /*0360*/  FFMA R7, R7, UR13, R0 ;  /* 0x0000000d07077c23 */ /* 0x004fc60008000000 */
[----:B------:R-:W-:Y:S01]  /*0370*/  LDS R16, [R3+0x1fc] ;  /* 0x0001fc0003107984 */ /* 0x000fe20000000800 */
[----:B----4-:R-:W-:-:S03]  /*0380*/  FFMA R8, R8, UR14, R7 ;  /* 0x0000000e08087c23 */ /* 0x010fc60008000007 */
[----:B------:R-:W2:Y:S01]  /*0390*/  LDS R0, [R3+-0x188] ;  /* 0xfffe780003007984 */ /* 0x000ea20000000800 */
[----:B---3--:R-:W-:-:S03]  /*03a0*/  FFMA R9, R9, UR15, R8 ;  /* 0x0000000f09097c23 */ /* 0x008fc60008000008 */
[----:B------:R-:W3:Y:S01]  /*03b0*/  LDS R7, [R3+-0x184] ;  /* 0xfffe7c0003077984 */ /* 0x000ee20000000800 */
[----:B------:R-:W4:Y:S01]  /*03c0*/  LDCU.128 UR12, c[0x3][0x20] ;  /* 0x00c00400ff0c77ac */ /* 0x000f220008000c00 */
[----:B-----5:R-:W-:Y:S02]  /*03d0*/  FFMA R10, R10, UR16, R9 ;  /* 0x000000100a0a7c23 */ /* 0x020fe40008000009 */
[----:B------:R-:W5:Y:S02]  /*03e0*/  LDS R8, [R3+-0x180] ;  /* 0xfffe800003087984 */ /* 0x000f640000000800 */
[----:B------:R-:W-:Y:S02]  /*03f0*/  FFMA R11, R11, UR17, R10 ;  /* 0x000000110b0b7c23 */ /* 0x000fe4000800000a */
[----:B------:R-:W5:Y:S02]  /*0400*/  LDS R9, [R3+-0x17c] ;  /* 0xfffe840003097984 */ /* 0x000f640000000800 */
[----:B------:R-:W-:-:S02]  /*0410*/  FFMA R12, R12, UR18, R11 ;  /* 0x000000120c0c7c23 */ /* 0x000fc4000800000b */
[----:B------:R-:W5:Y:S02]  /*0420*/  LDS R10, [R3+-0x178] ;  /* 0xfffe8800030a7984 */ /* 0x000f640000000800 */
[----:B------:R-:W-:Y:S02]  /*0430*/  FFMA R13, R13, UR19, R12 ;  /* 0x000000130d0d7c23 */ /* 0x000fe4000800000c */
[----:B------:R-:W5:Y:S01]  /*0440*/  LDS R11, [R3+-0x174] ;  /* 0xfffe8c00030b7984 */ /* 0x000f620000000800 */
[----:B------:R-:W3:Y:S01]  /*0450*/  LDCU.128 UR16, c[0x3][0x30] ;  /* 0x00c00600ff1077ac */ /* 0x000ee20008000c00 */
[----:B----4-:R-:W-:Y:S02]  /*0460*/  FFMA R15, R14, UR12, R13 ;  /* 0x0000000c0e0f7c23 */ /* 0x010fe4000800000d */
[----:B------:R-:W4:Y:S02]  /*0470*/  LDS R12, [R3+-0x170] ;  /* 0xfffe9000030c7984 */ /* 0x000f240000000800 */
[----:B0-----:R-:W-:-:S02]  /*0480*/  FFMA R14, R6, UR13, R15 ;  /* 0x0000000d060e7c23 */ /* 0x001fc4000800000f */
[----:B------:R-:W0:Y:S04]  /*0490*/  LDS R13, [R3+-0x110] ;  /* 0xfffef000030d7984 */ /* 0x000e280000000800 */
[----:B------:R-:W0:Y:S01]  /*04a0*/  LDS R6, [R3+-0x10c] ;  /* 0xfffef40003067984 */ /* 0x000e220000000800 */
[----:B-1----:R-:W-:-:S03]  /*04b0*/  FFMA R15, R5, UR14, R14 ;  /* 0x0000000e050f7c23 */ /* 0x002fc6000800000e */
[----:B------:R-:W1:Y:S01]  /*04c0*/  LDS R5, [R3+-0x108] ;  /* 0xfffef80003057984 */ /* 0x000e620000000800 */
[----:B--2---:R-:W-:Y:S01]  /*04d0*/  FFMA R14, R0, UR15, R15 ;  /* 0x0000000f000e7c23 */ /* 0x004fe2000800000f */
[----:B------:R-:W2:Y:S02]  /*04e0*/  LDCU.128 UR12, c[0x3][0x40] ;  /* 0x00c00800ff0c77ac */ /* 0x000ea40008000c00 */
[----:B------:R-:W1:Y:S01]  /*04f0*/  LDS R0, [R3+-0x104] ;  /* 0xfffefc0003007984 */ /* 0x000e620000000800 */
[----:B---3--:R-:W-:-:S03]  /*0500*/  FFMA R15, R7, UR16, R14 ;  /* 0x00000010070f7c23 */ /* 0x008fc6000800000e */
[----:B------:R-:W3:Y:S01]  /*0510*/  LDS R7, [R3+-0x100] ;  /* 0xffff000003077984 */ /* 0x000ee20000000800 */
[----:B-----5:R-:W-:-:S03]  /*0520*/  FFMA R14, R8, UR17, R15 ;  /* 0x00000011080e7c23 */ /* 0x020fc6000800000f */
[----:B------:R-:W5:Y:S01]  /*0530*/  LDS R8, [R3+-0xfc] ;  /* 0xffff040003087984 */ /* 0x000f620000000800 */
[----:B------:R-:W-:-:S03]  /*0540*/  FFMA R15, R9, UR18, R14 ;  /* 0x00000012090f7c23 */ /* 0x000fc6000800000e */
[----:B------:R-:W5:Y:S01]  /*0550*/  LDS R9, [R3+-0xf8] ;  /* 0xffff080003097984 */ /* 0x000f620000000800 */
[----:B------:R-:W-:Y:S01]  /*0560*/  FFMA R14, R10, UR19, R15 ;  /* 0x000000130a0e7c23 */ /* 0x000fe2000800000f */
[----:B------:R-:W1:Y:S02]  /*0570*/  LDCU.128 UR16, c[0x3][0x50] ;  /* 0x00c00a00ff1077ac */ /* 0x000e640008000c00 */
[----:B------:R-:W5:Y:S01]  /*0580*/  LDS R10, [R3+-0xf4] ;  /* 0xffff0c00030a7984 */ /* 0x000f620000000800 */
[----:B--2---:R-:W-:-:S03]  /*0590*/  FFMA R15, R11, UR12, R14 ;  /* 0x0000000c0b0f7c23 */ /* 0x004fc6000800000e */
[----:B------:R-:W2:Y:S01]  /*05a0*/  LDS R11, [R3+-0xf0] ;  /* 0xffff1000030b7984 */ /* 0x000ea20000000800 */
[----:B----4-:R-:W-:-:S03]  /*05b0*/  FFMA R14, R12, UR13, R15 ;  /* 0x0000000d0c0e7c23 */ /* 0x010fc6000800000f */
[----:B------:R-:W4:Y:S01]  /*05c0*/  LDS R12, [R3+-0x90] ;  /* 0xffff7000030c7984 */ /* 0x000f220000000800 */
[----:B0-----:R-:W-:-:S03]  /*05d0*/  FFMA R15, R13, UR14, R14 ;  /* 0x0000000e0d0f7c23 */ /* 0x001fc6000800000e */
[----:B------:R-:W0:Y:S01]  /*05e0*/  LDS R13, [R3+-0x8c] ;  /* 0xffff7400030d7984 */ /* 0x000e220000000800 */
[----:B------:R-:W-:Y:S01]  /*05f0*/  FFMA R14, R6, UR15, R15 ;  /* 0x0000000f060e7c23 */ /* 0x000fe2000800000f */
[----:B------:R-:W5:Y:S02]  /*0600*/  LDCU.128 UR12, c[0x3][0x60] ;  /* 0x00c00c00ff0c77ac */ /* 0x000f640008000c00 */
[----:B------:R-:W0:Y:S01]  /*0610*/  LDS R6, [R3+-0x88] ;  /* 0xffff780003067984 */ /* 0x000e220000000800 */
[----:B-1----:R-:W-:-:S03]  /*0620*/  FFMA R15, R5, UR16, R14 ;  /* 0x00000010050f7c23 */ /* 0x002fc6000800000e */
[----:B------:R-:W1:Y:S01]  /*0630*/  LDS R5, [R3+-0x84] ;  /* 0xffff7c0003057984 */ /* 0x000e620000000800 */
[----:B------:R-:W-:-:S03]  /*0640*/  FFMA R14, R0, UR17, R15 ;  /* 0x00000011000e7c23 */ /* 0x000fc6000800000f */
[----:B------:R-:W-:Y:S01]  /*0650*/  LDS R18, [R3+0x204] ;  /* 0x0002040003127984 */ /* 0x000fe20000000800 */
[----:B---3--:R-:W-:-:S03]  /*0660*/  FFMA R15, R7, UR18, R14 ;  /* 0x00000012070f7c23 */ /* 0x008fc6000800000e */
[----:B------:R-:W3:Y:S01]  /*0670*/  LDS R0, [R3+-0x80] ;  /* 0xffff800003007984 */ /* 0x000ee20000000800 */
[----:B-----5:R-:W-:-:S03]  /*0680*/  FFMA R14, R8, UR19, R15 ;  /* 0x00000013080e7c23 */ /* 0x020fc6000800000f */
[----:B------:R-:W5:Y:S01]  /*0690*/  LDS R7, [R3+-0x7c] ;  /* 0xffff840003077984 */ /* 0x000f620000000800 */
[----:B------:R-:W0:Y:S01]  /*06a0*/  LDCU.128 UR16, c[0x3][0x70] ;  /* 0x00c00e00ff1077ac */ /* 0x000e220008000c00 */
[----:B------:R-:W-:Y:S02]  /*06b0*/  FFMA R15, R9, UR12, R14 ;  /* 0x0000000c090f7c23 */ /* 0x000fe4000800000e */
[----:B------:R-:W5:Y:S02]  /*06c0*/  LDS R8, [R3+-0x78] ;  /* 0xffff880003087984 */ /* 0x000f640000000800 */
[----:B------:R-:W-:Y:S02]  /*06d0*/  FFMA R14, R10, UR13, R15 ;  /* 0x0000000d0a0e7c23 */ /* 0x000fe4000800000f */
[----:B------:R-:W5:Y:S02]  /*06e0*/  LDS R9, [R3+-0x74] ;  /* 0xffff8c0003097984 */ /* 0x000f640000000800 */
[----:B--2---:R-:W-:-:S02]  /*06f0*/  FFMA R15, R11, UR14, R14 ;  /* 0x0000000e0b0f7c23 */ /* 0x004fc4000800000e */
[----:B------:R-:W2:Y:S02]  /*0700*/  LDS R10, [R3+-0x70] ;  /* 0xffff9000030a7984 */ /* 0x000ea40000000800 */
[----:B----4-:R-:W-:Y:S02]  /*0710*/  FFMA R14, R12, UR15, R15 ;  /* 0x0000000f0c0e7c23 */ /* 0x010fe4000800000f */
[----:B------:R-:W4:Y:S01]  /*0720*/  LDS R11, [R3+-0x10] ;  /* 0xfffff000030b7984 */ /* 0x000f220000000800 */
[----:B------:R-:W5:Y:S01]  /*0730*/  LDCU.128 UR12, c[0x3][0x80] ;  /* 0x00c01000ff0c77ac */ /* 0x000f620008000c00 */
[----:B0-----:R-:W-:Y:S02]  /*0740*/  FFMA R15, R13, UR16, R14 ;  /* 0x000000100d0f7c23 */ /* 0x001fe4000800000e */
[----:B------:R-:W0:Y:S02]  /*0750*/  LDS R12, [R3+-0xc] ;  /* 0xfffff400030c7984 */ /* 0x000e240000000800 */
[----:B------:R-:W-:-:S02]  /*0760*/  FFMA R14, R6, UR17, R15 ;  /* 0x00000011060e7c23 */ /* 0x000fc4000800000f */
[----:B------:R-:W0:Y:S02]  /*0770*/  LDS R13, [R3+-0x8] ;  /* 0xfffff800030d7984 */ /* 0x000e240000000800 */
[----:B-1----:R-:W-:Y:S02]  /*0780*/  FFMA R15, R5, UR18, R14 ;  /* 0x00000012050f7c23 */ /* 0x002fe4000800000e */
[----:B------:R-:W1:Y:S04]  /*0790*/  LDS R6, [R3+-0x4] ;  /* 0xfffffc0003067984 */ /* 0x000e680000000800 */
[----:B------:R-:W1:Y:S01]  /*07a0*/  LDS R5, [R3] ;  /* 0x0000000003057984 */ /* 0x000e620000000800 */
[----:B---3--:R-:W-:Y:S01]  /*07b0*/  FFMA R14, R0, UR19, R15 ;  /* 0x00000013000e7c23 */ /* 0x008fe2000800000f */
[----:B------:R-:W4:Y:S02]  /*07c0*/  LDCU.128 UR16, c[0x3][0x90] ;  /* 0x00c01200ff1077ac */ /* 0x000f240008000c00 */
[----:B------:R-:W3:Y:S01]  /*07d0*/  LDS R0, [R3+0x4] ;  /* 0x0000040003007984 */ /* 0x000ee20000000800 */
[----:B-----5:R-:W-:-:S03]  /*07e0*/  FFMA R15, R7, UR12, R14 ;  /* 0x0000000c070f7c23 */ /* 0x020fc6000800000e */
[----:B------:R-:W5:Y:S01]  /*07f0*/  LDS R7, [R3+0x8] ;  /* 0x0000080003077984 */ /* 0x000f620000000800 */
[----:B------:R-:W-:-:S03]  /*0800*/  FFMA R14, R8, UR13, R15 ;  /* 0x0000000d080e7c23 */ /* 0x000fc6000800000f */
[----:B------:R-:W5:Y:S01]  /*0810*/  LDS R8, [R3+0xc] ;  /* 0x00000c0003087984 */ /* 0x000f620000000800 */
[----:B------:R-:W-:-:S03]  /*0820*/  FFMA R15, R9, UR14, R14 ;  /* 0x0000000e090f7c23 */ /* 0x000fc6000800000e */
[----:B------:R-:W5:Y:S01]  /*0830*/  LDS R9, [R3+0x10] ;  /* 0x0000100003097984 */ /* 0x000f620000000800 */
[----:B--2---:R-:W-:Y:S01]  /*0840*/  FFMA R14, R10, UR15, R15 ;  /* 0x0000000f0a0e7c23 */ /* 0x004fe2000800000f */
[----:B------:R-:W2:Y:S02]  /*0850*/  LDCU.128 UR12, c[0x3][0xa0] ;  /* 0x00c01400ff0c77ac */ /* 0x000ea40008000c00 */
[----:B------:R-:W5:Y:S01]  /*0860*/  LDS R10, [R3+0x70] ;  /* 0x00007000030a7984 */ /* 0x000f620000000800 */
[----:B----4-:R-:W-:-:S03]  /*0870*/  FFMA R15, R11, UR16, R14 ;  /* 0x000000100b0f7c23 */ /* 0x010fc6000800000e */
[----:B------:R-:W4:Y:S01]  /*0880*/  LDS R11, [R3+0x74] ;  /* 0x00007400030b7984 */ /* 0x000f220000000800 */
[----:B0-----:R-:W-:-:S03]  /*0890*/  FFMA R14, R12, UR17, R15 ;  /* 0x000000110c0e7c23 */ /* 0x001fc6000800000f */
[----:B------:R-:W0:Y:S01]  /*08a0*/  LDS R12, [R3+0x78] ;  /* 0x00007800030c7984 */ /* 0x000e220000000800 */
[----:B------:R-:W-:-:S03]  /*08b0*/  FFMA R15, R13, UR18, R14 ;  /* 0x000000120d0f7c23 */ /* 0x000fc6000800000e */
[----:B------:R-:W0:Y:S01]  /*08c0*/  LDS R13, [R3+0x7c] ;  /* 0x00007c00030d7984 */ /* 0x000e220000000800 */
[----:B-1----:R-:W-:Y:S01]  /*08d0*/  FFMA R14, R6, UR19, R15 ;  /* 0x00000013060e7c23 */ /* 0x002fe2000800000f */
[----:B------:R-:W1:Y:S02]  /*08e0*/  LDCU.128 UR16, c[0x3][0xb0] ;  /* 0x00c01600ff1077ac */ /* 0x000e640008000c00 */
[----:B------:R-:W0:Y:S01]  /*08f0*/  LDS R6, [R3+0x80] ;  /* 0x0000800003067984 */ /* 0x000e220000000800 */
[----:B--2---:R-:W-:-:S03]  /*0900*/  FFMA R15, R5, UR12, R14 ;  /* 0x0000000c050f7c23 */ /* 0x004fc6000800000e */
[----:B------:R-:W2:Y:S01]  /*0910*/  LDS R5, [R3+0x84] ;  /* 0x0000840003057984 */ /* 0x000ea20000000800 */
[----:B---3--:R-:W-:-:S03]  /*0920*/  FFMA R14, R0, UR13, R15 ;  /* 0x0000000d000e7c23 */ /* 0x008fc6000800000f */
[----:B------:R-:W-:Y:S01]  /*0930*/  LDS R20, [R3+0x20c] ;  /* 0x00020c0003147984 */ /* 0x000fe20000000800 */
[----:B-----5:R-:W-:-:S03]  /*0940*/  FFMA R15, R7, UR14, R14 ;  /* 0x0000000e070f7c23 */ /* 0x020fc6000800000e */
[----:B------:R-:W3:Y:S01]  /*0950*/  LDS R0, [R3+0x88] ;  /* 0x0000880003007984 */ /* 0x000ee20000000800 */
[----:B------:R-:W-:-:S03]  /*0960*/  FFMA R14, R8, UR15, R15 ;  /* 0x0000000f080e7c23 */ /* 0x000fc6000800000f */
[----:B------:R-:W5:Y:S01]  /*0970*/  LDS R7, [R3+0x8c] ;  /* 0x00008c0003077984 */ /* 0x000f620000000800 */
[----:B------:R-:W0:Y:S01]  /*0980*/  LDCU.128 UR12, c[0x3][0xc0] ;  /* 0x00c01800ff0c77ac */ /* 0x000e220008000c00 */
[----:B-1----:R-:W-:Y:S02]  /*0990*/  FFMA R15, R9, UR16, R14 ;  /* 0x00000010090f7c23 */ /* 0x002fe4000800000e */
[----:B------:R-:W1:Y:S02]  /*09a0*/  LDS R8, [R3+0x90] ;  /* 0x0000900003087984 */ /* 0x000e640000000800 */
[----:B------:R-:W-:Y:S02]  /*09b0*/  FFMA R14, R10, UR17, R15 ;  /* 0x000000110a0e7c23 */ /* 0x000fe4000800000f */
[----:B------:R-:W1:Y:S02]  /*09c0*/  LDS R9, [R3+0xf0] ;  /* 0x0000f00003097984 */ /* 0x000e640000000800 */
[----:B----4-:R-:W-:-:S02]  /*09d0*/  FFMA R15, R11, UR18, R14 ;  /* 0x000000120b0f7c23 */ /* 0x010fc4000800000e */
[----:B------:R-:W4:Y:S02]  /*09e0*/  LDS R10, [R3+0xf4] ;  /* 0x0000f400030a7984 */ /* 0x000f240000000800 */
[----:B0-----:R-:W-:Y:S02]  /*09f0*/  FFMA R14, R12, UR19, R15 ;  /* 0x000000130c0e7c23 */ /* 0x001fe4000800000f */
[----:B------:R-:W0:Y:S01]  /*0a00*/  LDS R11, [R3+0xf8] ;  /* 0x0000f800030b7984 */ /* 0x000e220000000800 */
[----:B------:R-:W5:Y:S01]  /*0a10*/  LDCU.128 UR16, c[0x3][0xd0] ;  /* 0x00c01a00ff1077ac */ /* 0x000f620008000c00 */
[----:B------:R-:W-:Y:S02]  /*0a20*/  FFMA R15, R13, UR12, R14 ;  /* 0x0000000c0d0f7c23 */ /* 0x000fe4000800000e */
[----:B------:R-:W0:Y:S02]  /*0a30*/  LDS R12, [R3+0xfc] ;  /* 0x0000fc00030c7984 */ /* 0x000e240000000800 */
[----:B------:R-:W-:-:S02]  /*0a40*/  FFMA R14, R6, UR13, R15 ;  /* 0x0000000d060e7c23 */ /* 0x000fc4000800000f */
[----:B------:R-:W0:Y:S02]  /*0a50*/  LDS R13, [R3+0x100] ;  /* 0x00010000030d7984 */ /* 0x000e240000000800 */
[----:B--2---:R-:W-:Y:S02]  /*0a60*/  FFMA R15, R5, UR14, R14 ;  /* 0x0000000e050f7c23 */ /* 0x004fe4000800000e */
[----:B------:R-:W2:Y:S04]  /*0a70*/  LDS R6, [R3+0x104] ;  /* 0x0001040003067984 */ /* 0x000ea80000000800 */
[----:B------:R-:W2:Y:S01]  /*0a80*/  LDS R5, [R3+0x108] ;  /* 0x0001080003057984 */ /* 0x000ea20000000800 */
[----:B---3--:R-:W-:Y:S01]  /*0a90*/  FFMA R14, R0, UR15, R15 ;  /* 0x0000000f000e7c23 */ /* 0x008fe2000800000f */
[----:B------:R-:W0:Y:S02]  /*0aa0*/  LDCU.128 UR12, c[0x3][0xe0] ;  /* 0x00c01c00ff0c77ac */ /* 0x000e240008000c00 */
[----:B------:R-:W3:Y:S01]  /*0ab0*/  LDS R0, [R3+0x10c] ;  /* 0x00010c0003007984 */ /* 0x000ee20000000800 */
[----:B-----5:R-:W-:-:S03]  /*0ac0*/  FFMA R15, R7, UR16, R14 ;  /* 0x00000010070f7c23 */ /* 0x020fc6000800000e */
[----:B------:R-:W5:Y:S01]  /*0ad0*/  LDS R7, [R3+0x110] ;  /* 0x0001100003077984 */ /* 0x000f620000000800 */
[----:B-1----:R-:W-:-:S03]  /*0ae0*/  FFMA R14, R8, UR17, R15 ;  /* 0x00000011080e7c23 */ /* 0x002fc6000800000f */
[----:B------:R-:W1:Y:S01]  /*0af0*/  LDS R8, [R3+0x170] ;  /* 0x0001700003087984 */ /* 0x000e620000000800 */
[----:B------:R-:W-:-:S03]  /*0b00*/  FFMA R15, R9, UR18, R14 ;  /* 0x00000012090f7c23 */ /* 0x000fc6000800000e */
[----:B------:R-:W1:Y:S01]  /*0b10*/  LDS R9, [R3+0x174] ;  /* 0x0001740003097984 */ /* 0x000e620000000800 */
[----:B----4-:R-:W-:Y:S01]  /*0b20*/  FFMA R14, R10, UR19, R15 ;  /* 0x000000130a0e7c23 */ /* 0x010fe2000800000f */
[----:B------:R-:W4:Y:S02]  /*0b30*/  LDCU.128 UR16, c[0x3][0xf0] ;  /* 0x00c01e00ff1077ac */ /* 0x000f240008000c00 */
[----:B------:R-:W1:Y:S01]  /*0b40*/  LDS R10, [R3+0x178] ;  /* 0x00017800030a7984 */ /* 0x000e620000000800 */
[----:B0-----:R-:W-:-:S03]  /*0b50*/  FFMA R15, R11, UR12, R14 ;  /* 0x0000000c0b0f7c23 */ /* 0x001fc6000800000e */
[----:B------:R-:W0:Y:S01]  /*0b60*/  LDS R11, [R3+0x17c] ;  /* 0x00017c00030b7984 */ /* 0x000e220000000800 */
[----:B------:R-:W-:-:S03]  /*0b70*/  FFMA R14, R12, UR13, R15 ;  /* 0x0000000d0c0e7c23 */ /* 0x000fc6000800000f */
[----:B------:R-:W0:Y:S01]  /*0b80*/  LDS R12, [R3+0x180] ;  /* 0x00018000030c7984 */ /* 0x000e220000000800 */
[----:B------:R-:W-:-:S03]  /*0b90*/  FFMA R15, R13, UR14, R14 ;  /* 0x0000000e0d0f7c23 */ /* 0x000fc6000800000e */
[----:B------:R-:W0:Y:S01]  /*0ba0*/  LDS R13, [R3+0x184] ;  /* 0x00018400030d7984 */ /* 0x000e220000000800 */
[----:B--2---:R-:W-:Y:S01]  /*0bb0*/  FFMA R14, R6, UR15, R15 ;  /* 0x0000000f060e7c23 */ /* 0x004fe2000800000f */
[----:B------:R-:W2:Y:S02]  /*0bc0*/  LDCU.128 UR12, c[0x3][0x100] ;  /* 0x00c02000ff0c77ac */ /* 0x000ea40008000c00 */
[----:B------:R-:W0:Y:S01]  /*0bd0*/  LDS R6, [R3+0x188] ;  /* 0x0001880003067984 */ /* 0x000e220000000800 */
[----:B----4-:R-:W-:-:S03]  /*0be0*/  FFMA R15, R5, UR16, R14 ;  /* 0x00000010050f7c23 */ /* 0x010fc6000800000e */
[----:B------:R-:W4:Y:S01]  /*0bf0*/  LDS R5, [R3+0x18c] ;  /* 0x00018c0003057984 */ /* 0x000f220000000800 */
[----:B---3--:R-:W-:-:S03]  /*0c00*/  FFMA R14, R0, UR17, R15 ;  /* 0x00000011000e7c23 */ /* 0x008fc6000800000f */
[----:B------:R-:W3:Y:S01]  /*0c10*/  LDS R0, [R3+0x190] ;  /* 0x0001900003007984 */ /* 0x000ee20000000800 */
[----:B-----5:R-:W-:-:S03]  /*0c20*/  FFMA R15, R7, UR18, R14 ;  /* 0x00000012070f7c23 */ /* 0x020fc6000800000e */
[----:B------:R-:W5:Y:S01]  /*0c30*/  LDS R7, [R3+0x1f0] ;  /* 0x0001f00003077984 */ /* 0x000f620000000800 */
[----:B-1----:R-:W-:Y:S01]  /*0c40*/  FFMA R14, R8, UR19, R15 ;  /* 0x00000013080e7c23 */ /* 0x002fe2000800000f */
[----:B------:R-:W1:Y:S02]  /*0c50*/  LDCU.128 UR16, c[0x3][0x110] ;  /* 0x00c02200ff1077ac */ /* 0x000e640008000c00 */
[----:B------:R-:W5:Y:S01]  /*0c60*/  LDS R8, [R3+0x1f4] ;  /* 0x0001f40003087984 */ /* 0x000f620000000800 */
[----:B--2---:R-:W-:-:S03]  /*0c70*/  FFMA R9, R9, UR12, R14 ;  /* 0x0000000c09097c23 */ /* 0x004fc6000800000e */
[----:B------:R-:W2:Y:S01]  /*0c80*/  LDS R14, [R3+0x1f8] ;  /* 0x0001f800030e7984 */ /* 0x000ea20000000800 */
[----:B------:R-:W-:-:S04]  /*0c90*/  FFMA R10, R10, UR13, R9 ;  /* 0x0000000d0a0a7c23 */ /* 0x000fc80008000009 */
[----:B0-----:R-:W-:Y:S02]  /*0ca0*/  FFMA R11, R11, UR14, R10 ;  /* 0x0000000e0b0b7c23 */ /* 0x001fe4000800000a */
[----:B------:R-:W0:Y:S02]  /*0cb0*/  LDS R10, [R3+0x200] ;  /* 0x00020000030a7984 */ /* 0x000e240000000800 */
[----:B------:R-:W-:Y:S01]  /*0cc0*/  FFMA R12, R12, UR15, R11 ;  /* 0x0000000f0c0c7c23 */ /* 0x000fe2000800000b */
[----:B------:R-:W5:Y:S03]  /*0cd0*/  LDCU.128 UR12, c[0x3][0x120] ;  /* 0x00c02400ff0c77ac */ /* 0x000f660008000c00 */
[----:B-1----:R-:W-:Y:S02]  /*0ce0*/  FFMA R13, R13, UR16, R12 ;  /* 0x000000100d0d7c23 */ /* 0x002fe4000800000c */
[----:B------:R-:W1:Y:S02]  /*0cf0*/  LDS R12, [R3+0x208] ;  /* 0x00020800030c7984 */ /* 0x000e640000000800 */
[----:B------:R-:W-:-:S04]  /*0d00*/  FFMA R6, R6, UR17, R13 ;  /* 0x0000001106067c23 */ /* 0x000fc8000800000d */
[----:B----4-:R-:W-:Y:S02]  /*0d10*/  FFMA R5, R5, UR18, R6 ;  /* 0x0000001205057c23 */ /* 0x010fe40008000006 */
[----:B------:R4:W1:Y:S02]  /*0d20*/  LDS R6, [R3+0x210] ;  /* 0x0002100003067984 */ /* 0x0008640000000800 */
[----:B---3--:R-:W-:Y:S01]  /*0d30*/  FFMA R0, R0, UR19, R5 ;  /* 0x0000001300007c23 */ /* 0x008fe20008000005 */
[----:B------:R-:W0:Y:S01]  /*0d40*/  LDCU.128 UR16, c[0x3][0x130] ;  /* 0x00c02600ff1077ac */ /* 0x000e220008000c00 */
[----:B------:R-:W-:Y:S02]  /*0d50*/  IMAD R5, R2, UR8, RZ ;  /* 0x0000000802057c24 */ /* 0x000fe4000f8e02ff */
[----:B-----5:R-:W-:-:S03]  /*0d60*/  FFMA R7, R7, UR12, R0 ;  /* 0x0000000c07077c23 */ /* 0x020fc60008000000 */
[----:B------:R-:W-:Y:S01]  /*0d70*/  IADD3 R4, P0, PT, R4, R5, RZ ;  /* 0x0000000504047210 */ /* 0x000fe20007f1e0ff */
[----:B------:R-:W-:-:S03]  /*0d80*/  FFMA R7, R8, UR13, R7 ;  /* 0x0000000d08077c23 */ /* 0x000fc60008000007 */
[----:B------:R-:W-:Y:S01]  /*0d90*/  LEA.HI.X.SX32 R5, R5, RZ, 0x1, P0 ;  /* 0x000000ff05057211 */ /* 0x000fe200000f0eff */
[----:B--2---:R-:W-:Y:S01]  /*0da0*/  FFMA R7, R14, UR14, R7 ;  /* 0x0000000e0e077c23 */ /* 0x004fe20008000007 */
[----:B------:R-:W-:-:S03]  /*0db0*/  LEA R2, P0, R4, UR10, 0x2 ;  /* 0x0000000a04027c11 */ /* 0x000fc6000f8010ff */
[----:B------:R-:W-:Y:S01]  /*0dc0*/  FFMA R7, R16, UR15, R7 ;  /* 0x0000000f10077c23 */ /* 0x000fe20008000007 */
[----:B----4-:R-:W-:-:S03]  /*0dd0*/  LEA.HI.X R3, R4, UR11, R5, 0x2, P0 ;  /* 0x0000000b04037c11 */ /* 0x010fc600080f1405 */
[----:B0-----:R-:W-:-:S04]  /*0de0*/  FFMA R7, R10, UR16, R7 ;  /* 0x000000100a077c23 */ /* 0x001fc80008000007 */
[----:B------:R-:W-:-:S04]  /*0df0*/  FFMA R7, R18, UR17, R7 ;  /* 0x0000001112077c23 */ /* 0x000fc80008000007 */
[----:B-1----:R-:W-:-:S04]  /*0e00*/  FFMA R7, R12, UR18, R7 ;  /* 0x000000120c077c23 */ /* 0x002fc80008000007 */
[----:B------:R-:W-:-:S04]  /*0e10*/  FFMA R7, R20, UR19, R7 ;  /* 0x0000001314077c23 */ /* 0x000fc80008000007 */
[----:B------:R-:W-:-:S05]  /*0e20*/  FFMA R7, R6, UR4, R7 ;  /* 0x0000000406077c23 */ /* 0x000fca0008000007 */
[----:B------:R-:W-:Y:S01]  /*0e30*/  STG.E desc[UR6][R2.64+-0x10], R7 ;  /* 0xfffff00702007986 */ /* 0x000fe2000c101906 */
[----:B------:R-:W-:Y:S05]  /*0e40*/  EXIT ;  /* 0x000000000000794d */ /* 0x000fea0003800000 */
.L_x_0:
[----:B------:R-:W-:-:S00]  /*0e50*/  BRA `(.L_x_0) ;  /* 0xfffffffc00fc7947 */ /* 0x000fc0000383ffff */
[----:B------:R-:W-:-:S00]  /*0e60*/  NOP ;  /* 0x0000000000007918 */ /* 0x000fc00000000000 */
        /* <DEDUP_REMOVED lines=9> */
.L_x_1:


//--------------------- .nv.shared._Z24convolution_tiled_kernelPKfPfii --------------------------
	.section	.nv.shared._Z24convolution_tiled_kernelPKfPfii,"aw",@nobits
	.sectionflags	@""
	.align	4
.nv.shared._Z24convolution_tiled_kernelPKfPfii:
	.zero		5120


//--------------------- .nv.shared.reserved.0     --------------------------
	.section	.nv.shared.reserved.0,"aw",@nobits
	.weak		__nv_reservedSMEM_offset_0_alias
	.size		__nv_reservedSMEM_offset_0_alias, 0, 64
	.other		__nv_reservedSMEM_offset_0_alias,@"STO_CUDA_RESERVED_SHARED STV_DEFAULT"
__nv_reservedSMEM_offset_0_alias:
	.zero		0
	.zero		64


//--------------------- .nv.constant0._Z24convolution_tiled_kernelPKfPfii --------------------------
	.section	.nv.constant0._Z24convolution_tiled_kernelPKfPfii,"a",@progbits
	.sectionflags	@""
	.align	4
.nv.constant0._Z24convolution_tiled_kernelPKfPfii:
	.zero		920


//--------------------- SYMBOLS --------------------------

	.type		.nv.reservedSmem.offset0,@object
	.size		.nv.reservedSmem.offset0,0x4
	.type		.nv.reservedSmem.cap,@object
	.size		.nv.reservedSmem.cap,0x4
